	.headerflags	@"EF_CUDA_TEXMODE_UNIFIED EF_CUDA_64BIT_ADDRESS EF_CUDA_ACCELERATORS EF_CUDA_SM90 EF_CUDA_VIRTUAL_SM(EF_CUDA_SM90)"
	.elftype	@"ET_EXEC"


//--------------------- .nv.info                  --------------------------
	.section	.nv.info,"",@"SHT_CUDA_INFO"
	.align	4


	//----- nvinfo : EIATTR_REGCOUNT
	.align		4
        /*0000*/ 	.byte	0x04, 0x2f
        /*0002*/ 	.short	(.L_1 - .L_0)
	.align		4
.L_0:
        /*0004*/ 	.word	index@(triton_poi_fused_add_clamp_62)
        /*0008*/ 	.word	0x0000000b


	//----- nvinfo : EIATTR_MIN_STACK_SIZE
	.align		4
.L_1:
        /*000c*/ 	.byte	0x04, 0x12
        /*000e*/ 	.short	(.L_3 - .L_2)
	.align		4
.L_2:
        /*0010*/ 	.word	index@(triton_poi_fused_add_clamp_62)
        /*0014*/ 	.word	0x00000000


	//----- nvinfo : EIATTR_FRAME_SIZE
	.align		4
.L_3:
        /*0018*/ 	.byte	0x04, 0x11
        /*001a*/ 	.short	(.L_5 - .L_4)
	.align		4
.L_4:
        /*001c*/ 	.word	index@(triton_poi_fused_add_clamp_62)
        /*0020*/ 	.word	0x00000000


	//----- nvinfo : EIATTR_MIN_STACK_SIZE
	.align		4
.L_5:
        /*0024*/ 	.byte	0x04, 0x12
        /*0026*/ 	.short	(.L_7 - .L_6)
	.align		4
.L_6:
        /*0028*/ 	.word	index@(triton_poi_fused_add_clamp_62)
        /*002c*/ 	.word	0x00000000
.L_7:


//--------------------- .nv.info.triton_poi_fused_add_clamp_62 --------------------------
	.section	.nv.info.triton_poi_fused_add_clamp_62,"",@"SHT_CUDA_INFO"
	.sectionflags	@""
	.align	4


	//----- nvinfo : EIATTR_CUDA_API_VERSION
	.align		4
        /*0000*/ 	.byte	0x04, 0x37
        /*0002*/ 	.short	(.L_9 - .L_8)
.L_8:
        /*0004*/ 	.word	0x0000007c


	//----- nvinfo : EIATTR_KPARAM_INFO
	.align		4
.L_9:
        /*0008*/ 	.byte	0x04, 0x17
        /*000a*/ 	.short	(.L_11 - .L_10)
.L_10:
        /*000c*/ 	.word	0x00000000
        /*0010*/ 	.short	0x0001
        /*0012*/ 	.short	0x0008
        /*0014*/ 	.byte	0x00, 0xf0, 0x11, 0x00


	//----- nvinfo : EIATTR_KPARAM_INFO
	.align		4
.L_11:
        /*0018*/ 	.byte	0x04, 0x17
        /*001a*/ 	.short	(.L_13 - .L_12)
.L_12:
        /*001c*/ 	.word	0x00000000
        /*0020*/ 	.short	0x0000
        /*0022*/ 	.short	0x0000
        /*0024*/ 	.byte	0x00, 0xf4, 0x21, 0x00


	//----- nvinfo : EIATTR_SPARSE_MMA_MASK
	.align		4
.L_13:
        /*0028*/ 	.byte	0x03, 0x50
        /*002a*/ 	.short	0x0000


	//----- nvinfo : EIATTR_MAXREG_COUNT
	.align		4
        /*002c*/ 	.byte	0x03, 0x1b
        /*002e*/ 	.short	0x00ff


	//----- nvinfo : EIATTR_EXIT_INSTR_OFFSETS
	.align		4
        /*0030*/ 	.byte	0x04, 0x1c
        /*0032*/ 	.short	(.L_15 - .L_14)


	//   ....[0]....
.L_14:
        /*0034*/ 	.word	0x000001b0


	//   ....[1]....
        /*0038*/ 	.word	0x00000200


	//----- nvinfo : EIATTR_REQNTID
	.align		4
.L_15:
        /*003c*/ 	.byte	0x04, 0x10
        /*003e*/ 	.short	(.L_17 - .L_16)
.L_16:
        /*0040*/ 	.word	0x00000020
        /*0044*/ 	.word	0x00000001
        /*0048*/ 	.word	0x00000001


	//----- nvinfo : EIATTR_CBANK_PARAM_SIZE
	.align		4
.L_17:
        /*004c*/ 	.byte	0x03, 0x19
        /*004e*/ 	.short	0x000c


	//----- nvinfo : EIATTR_PARAM_CBANK
	.align		4
        /*0050*/ 	.byte	0x04, 0x0a
        /*0052*/ 	.short	(.L_19 - .L_18)
	.align		4
.L_18:
        /*0054*/ 	.word	index@(.nv.constant0.triton_poi_fused_add_clamp_62)
        /*0058*/ 	.short	0x0210
        /*005a*/ 	.short	0x000c


	//----- nvinfo : EIATTR_SW_WAR
	.align		4
.L_19:
        /*005c*/ 	.byte	0x04, 0x36
        /*005e*/ 	.short	(.L_21 - .L_20)
.L_20:
        /*0060*/ 	.word	0x00000008
.L_21:


//--------------------- .nv.callgraph             --------------------------
	.section	.nv.callgraph,"",@"SHT_CUDA_CALLGRAPH"
	.align	4
	.sectionentsize	8
	.align		4
        /*0000*/ 	.word	0x00000000
	.align		4
        /*0004*/ 	.word	0xffffffff
	.align		4
        /*0008*/ 	.word	0x00000000
	.align		4
        /*000c*/ 	.word	0xfffffffe
	.align		4
        /*0010*/ 	.word	0x00000000
	.align		4
        /*0014*/ 	.word	0xfffffffd
	.align		4
        /*0018*/ 	.word	0x00000000
	.align		4
        /*001c*/ 	.word	0xfffffffc


//--------------------- .text.triton_poi_fused_add_clamp_62 --------------------------
	.section	.text.triton_poi_fused_add_clamp_62,"ax",@progbits
	.align	128
        .global         triton_poi_fused_add_clamp_62
        .type           triton_poi_fused_add_clamp_62,@function
        .size           triton_poi_fused_add_clamp_62,(.L_x_1 - triton_poi_fused_add_clamp_62)
        .other          triton_poi_fused_add_clamp_62,@"STO_CUDA_ENTRY STV_DEFAULT"
triton_poi_fused_add_clamp_62:
.text.triton_poi_fused_add_clamp_62:
[----:B------:R-:W0:Y:S02]  /*0000*/  LDC R1, c[0x0][0x28] ;  /* 0x00000a00ff017b82 */ /* 0x000e240000000800 */
[----:B------:R-:W1:Y:S01]  /*0010*/  S2R R0, SR_TID.X ;  /* 0x0000000000007919 */ /* 0x000e620000002100 */
[----:B------:R-:W-:Y:S01]  /*0020*/  IMAD.MOV.U32 R3, RZ, RZ, 0x3f000000 ;  /* 0x3f000000ff037424 */ /* 0x000fe200078e00ff */
[----:B------:R-:W2:Y:S01]  /*0030*/  S2R R5, SR_CTAID.X ;  /* 0x0000000000057919 */ /* 0x000ea20000002500 */
[----:B-1----:R-:W-:-:S05]  /*0040*/  IMAD.SHL.U32 R0, R0, 0x2, RZ ;  /* 0x0000000200007824 */ /* 0x002fca00078e00ff */
[----:B------:R-:W-:-:S05]  /*0050*/  LOP3.LUT R0, R0, 0x3e, RZ, 0xc0, !PT ;  /* 0x0000003e00007812 */ /* 0x000fca00078ec0ff */
[----:B--2---:R-:W-:-:S05]  /*0060*/  IMAD R5, R5, 0x40, R0 ;  /* 0x0000004005057824 */ /* 0x004fca00078e0200 */
[----:B------:R-:W-:Y:S02]  /*0070*/  IADD3 R0, R5, 0x1, RZ ;  /* 0x0000000105007810 */ /* 0x000fe40007ffe0ff */
[----:B------:R-:W-:Y:S02]  /*0080*/  I2FP.F32.S32 R2, R5 ;  /* 0x0000000500027245 */ /* 0x000fe40000201400 */
[----:B------:R-:W-:Y:S02]  /*0090*/  I2FP.F32.S32 R0, R0 ;  /* 0x0000000000007245 */ /* 0x000fe40000201400 */
[----:B------:R-:W-:Y:S01]  /*00a0*/  ISETP.GE.AND P0, PT, R5, 0x40, PT ;  /* 0x000000400500780c */ /* 0x000fe20003f06270 */
[----:B------:R-:W-:Y:S02]  /*00b0*/  FADD R2, R2, 0.5 ;  /* 0x3f00000002027421 */ /* 0x000fe40000000000 */
[----:B------:R-:W-:Y:S02]  /*00c0*/  FADD R0, R0, 0.5 ;  /* 0x3f00000000007421 */ /* 0x000fe40000000000 */
[----:B------:R-:W-:-:S02]  /*00d0*/  FFMA R2, R2, R3, -0.5 ;  /* 0xbf00000002027423 */ /* 0x000fc40000000003 */
[----:B------:R-:W-:-:S03]  /*00e0*/  FFMA R0, R0, R3, -0.5 ;  /* 0xbf00000000007423 */ /* 0x000fc60000000003 */
[----:B------:R-:W-:Y:S02]  /*00f0*/  FMNMX R4, RZ, R2, !PT ;  /* 0x00000002ff047209 */ /* 0x000fe40007800000 */
[----:B------:R-:W-:Y:S01]  /*0100*/  FMNMX R0, RZ, R0, !PT ;  /* 0x00000000ff007209 */ /* 0x000fe20007800000 */
[----:B------:R-:W1:Y:S03]  /*0110*/  LDC.64 R2, c[0x0][0x210] ;  /* 0x00008400ff027b82 */ /* 0x000e660000000a00 */
[----:B------:R-:W2:Y:S08]  /*0120*/  F2I.TRUNC.NTZ R4, R4 ;  /* 0x0000000400047305 */ /* 0x000eb0000020f100 */
[----:B------:R-:W3:Y:S01]  /*0130*/  F2I.TRUNC.NTZ R0, R0 ;  /* 0x0000000000007305 */ /* 0x000ee2000020f100 */
[----:B--2---:R-:W-:-:S05]  /*0140*/  VIMNMX R6, R4, 0x1e, PT ;  /* 0x0000001e04067848 */ /* 0x004fca0003fe0100 */
[----:B------:R-:W-:Y:S02]  /*0150*/  VIADD R6, R6, 0x1 ;  /* 0x0000000106067836 */ /* 0x000fe40000000000 */
[----:B-1----:R-:W-:Y:S01]  /*0160*/  IMAD.WIDE R2, R5, 0x8, R2 ;  /* 0x0000000805027825 */ /* 0x002fe200078e0202 */
[----:B---3--:R-:W-:Y:S02]  /*0170*/  VIMNMX R7, R0, 0x1e, PT ;  /* 0x0000001e00077848 */ /* 0x008fe40003fe0100 */
[----:B------:R-:W-:Y:S02]  /*0180*/  SHF.R.S32.HI R5, RZ, 0x1f, R6 ;  /* 0x0000001fff057819 */ /* 0x000fe40000011406 */
[----:B------:R-:W-:-:S04]  /*0190*/  IADD3 R8, R7, 0x1, RZ ;  /* 0x0000000107087810 */ /* 0x000fc80007ffe0ff */
[----:B------:R-:W-:Y:S01]  /*01a0*/  SHF.R.S32.HI R7, RZ, 0x1f, R8 ;  /* 0x0000001fff077819 */ /* 0x000fe20000011408 */
[----:B------:R-:W-:Y:S06]  /*01b0*/  @P0 EXIT ;  /* 0x000000000000094d */ /* 0x000fec0003800000 */
[----:B------:R-:W-:Y:S01]  /*01c0*/  IMAD.MOV.U32 R4, RZ, RZ, R6 ;  /* 0x000000ffff047224 */ /* 0x000fe200078e0006 */
[----:B------:R-:W-:Y:S01]  /*01d0*/  MOV R6, R8 ;  /* 0x0000000800067202 */ /* 0x000fe20000000f00 */
[----:B------:R-:W-:-:S04]  /*01e0*/  ULDC.64 UR4, c[0x0][0x208] ;  /* 0x0000820000047ab9 */ /* 0x000fc80000000a00 */
[----:B------:R-:W-:Y:S01]  /*01f0*/  STG.E.128 desc[UR4][R2.64], R4 ;  /* 0x0000000402007986 */ /* 0x000fe2000c101d04 */
[----:B------:R-:W-:Y:S05]  /*0200*/  EXIT ;  /* 0x000000000000794d */ /* 0x000fea0003800000 */
.L_x_0:
[----:B------:R-:W-:-:S00]  /*0210*/  BRA `(.L_x_0) ;  /* 0xfffffffc00fc7947 */ /* 0x000fc0000383ffff */
[----:B------:R-:W-:-:S00]  /*0220*/  NOP ;  /* 0x0000000000007918 */ /* 0x000fc00000000000 */
        /* <DEDUP_REMOVED lines=13> */
.L_x_1:


//--------------------- .nv.constant0.triton_poi_fused_add_clamp_62 --------------------------
	.section	.nv.constant0.triton_poi_fused_add_clamp_62,"a",@progbits
	.sectionflags	@""
	.align	4
.nv.constant0.triton_poi_fused_add_clamp_62:
	.zero		540
